//
// Generated by NVIDIA NVVM Compiler
//
// Compiler Build ID: CL-36424714
// Cuda compilation tools, release 13.0, V13.0.88
// Based on NVVM 20.0.0
//

.version 9.0
.target sm_100
.address_size 64

	// .globl	_Z14gpu_convultionPiS_S_iii
.extern .func  (.param .b32 func_retval0) vprintf
(
	.param .b64 vprintf_param_0,
	.param .b64 vprintf_param_1
)
;
.extern .func __assertfail
(
	.param .b64 __assertfail_param_0,
	.param .b64 __assertfail_param_1,
	.param .b32 __assertfail_param_2,
	.param .b64 __assertfail_param_3,
	.param .b64 __assertfail_param_4
)
;
.global .align 1 .b8 __unnamed_1[35] = {118, 111, 105, 100, 32, 99, 104, 101, 99, 107, 40, 105, 110, 116, 32, 42, 44, 32, 105, 110, 116, 32, 42, 44, 32, 105, 110, 116, 44, 32, 105, 110, 116, 41};
.global .align 1 .b8 $str[54] = {77, 105, 115, 109, 97, 116, 99, 104, 32, 97, 116, 32, 105, 110, 100, 101, 120, 32, 37, 100, 58, 32, 67, 80, 85, 32, 118, 97, 108, 117, 101, 32, 61, 32, 37, 100, 44, 32, 71, 80, 85, 32, 118, 97, 108, 117, 101, 32, 61, 32, 37, 100, 10};
.global .align 1 .b8 $str$1[2] = {48};
.global .align 1 .b8 $str$2[27] = {47, 116, 109, 112, 47, 115, 97, 115, 115, 95, 99, 117, 95, 121, 57, 116, 117, 113, 55, 106, 118, 47, 107, 46, 99, 117};

.visible .entry _Z14gpu_convultionPiS_S_iii(
	.param .u64 .ptr .align 1 _Z14gpu_convultionPiS_S_iii_param_0,
	.param .u64 .ptr .align 1 _Z14gpu_convultionPiS_S_iii_param_1,
	.param .u64 .ptr .align 1 _Z14gpu_convultionPiS_S_iii_param_2,
	.param .u32 _Z14gpu_convultionPiS_S_iii_param_3,
	.param .u32 _Z14gpu_convultionPiS_S_iii_param_4,
	.param .u32 _Z14gpu_convultionPiS_S_iii_param_5
)
{
	.reg .pred 	%p<91>;
	.reg .b32 	%r<166>;
	.reg .b64 	%rd<40>;

	ld.param.u64 	%rd9, [_Z14gpu_convultionPiS_S_iii_param_0];
	ld.param.u64 	%rd10, [_Z14gpu_convultionPiS_S_iii_param_1];
	ld.param.u64 	%rd8, [_Z14gpu_convultionPiS_S_iii_param_2];
	ld.param.u32 	%r64, [_Z14gpu_convultionPiS_S_iii_param_3];
	ld.param.u32 	%r67, [_Z14gpu_convultionPiS_S_iii_param_4];
	ld.param.u32 	%r66, [_Z14gpu_convultionPiS_S_iii_param_5];
	cvta.to.global.u64 	%rd1, %rd10;
	cvta.to.global.u64 	%rd2, %rd9;
	mov.u32 	%r68, %ctaid.x;
	mov.u32 	%r69, %ntid.x;
	mov.u32 	%r70, %tid.x;
	mad.lo.s32 	%r1, %r68, %r69, %r70;
	mov.u32 	%r71, %ctaid.y;
	mov.u32 	%r72, %ntid.y;
	mov.u32 	%r73, %tid.y;
	mad.lo.s32 	%r74, %r71, %r72, %r73;
	setp.ge.s32 	%p2, %r1, %r64;
	setp.ge.s32 	%p3, %r74, %r67;
	or.pred  	%p4, %p2, %p3;
	@%p4 bra 	$L__BB0_45;
	setp.lt.s32 	%p5, %r66, 1;
	mov.b32 	%r141, 0;
	@%p5 bra 	$L__BB0_44;
	add.s32 	%r77, %r66, -1;
	shr.u32 	%r78, %r77, 31;
	add.s32 	%r79, %r77, %r78;
	shr.s32 	%r80, %r79, 1;
	sub.s32 	%r3, %r1, %r80;
	sub.s32 	%r4, %r74, %r80;
	and.b32  	%r5, %r66, 7;
	add.s32 	%r6, %r5, -1;
	and.b32  	%r7, %r66, 3;
	and.b32  	%r8, %r66, 2147483640;
	and.b32  	%r9, %r66, 1;
	mov.b32 	%r137, 0;
	mov.u32 	%r141, %r137;
$L__BB0_3:
	setp.lt.u32 	%p6, %r66, 8;
	add.s32 	%r83, %r4, %r137;
	setp.gt.s32 	%p7, %r83, -1;
	setp.lt.s32 	%p8, %r83, %r67;
	and.pred  	%p1, %p7, %p8;
	mul.lo.s32 	%r12, %r83, %r64;
	mul.lo.s32 	%r13, %r137, %r66;
	mov.b32 	%r157, 0;
	@%p6 bra 	$L__BB0_22;
	mov.b32 	%r139, 0;
	cvt.u64.u32 	%rd14, %r13;
$L__BB0_5:
	.pragma "nounroll";
	add.s32 	%r16, %r3, %r139;
	setp.gt.s32 	%p9, %r16, -1;
	setp.lt.s32 	%p10, %r16, %r64;
	and.pred  	%p11, %p9, %p10;
	and.pred  	%p12, %p11, %p1;
	add.s32 	%r85, %r16, %r12;
	mul.wide.s32 	%rd11, %r85, 4;
	add.s64 	%rd3, %rd2, %rd11;
	not.pred 	%p13, %p12;
	@%p13 bra 	$L__BB0_7;
	ld.global.u32 	%r86, [%rd3];
	add.s32 	%r87, %r139, %r13;
	mul.wide.u32 	%rd12, %r87, 4;
	add.s64 	%rd13, %rd1, %rd12;
	ld.global.u32 	%r88, [%rd13];
	mad.lo.s32 	%r141, %r88, %r86, %r141;
$L__BB0_7:
	add.s32 	%r89, %r16, 1;
	setp.gt.s32 	%p14, %r89, -1;
	setp.lt.s32 	%p15, %r89, %r64;
	and.pred  	%p16, %p14, %p15;
	and.pred  	%p17, %p16, %p1;
	cvt.u64.u32 	%rd15, %r139;
	add.s64 	%rd16, %rd15, %rd14;
	shl.b64 	%rd17, %rd16, 2;
	add.s64 	%rd4, %rd1, %rd17;
	not.pred 	%p18, %p17;
	@%p18 bra 	$L__BB0_9;
	ld.global.u32 	%r90, [%rd3+4];
	ld.global.u32 	%r91, [%rd4+4];
	mad.lo.s32 	%r141, %r91, %r90, %r141;
$L__BB0_9:
	add.s32 	%r92, %r16, 2;
	setp.gt.s32 	%p19, %r92, -1;
	setp.lt.s32 	%p20, %r92, %r64;
	and.pred  	%p21, %p19, %p20;
	and.pred  	%p22, %p21, %p1;
	not.pred 	%p23, %p22;
	@%p23 bra 	$L__BB0_11;
	ld.global.u32 	%r93, [%rd3+8];
	ld.global.u32 	%r94, [%rd4+8];
	mad.lo.s32 	%r141, %r94, %r93, %r141;
$L__BB0_11:
	add.s32 	%r95, %r16, 3;
	setp.gt.s32 	%p24, %r95, -1;
	setp.lt.s32 	%p25, %r95, %r64;
	and.pred  	%p26, %p24, %p25;
	and.pred  	%p27, %p26, %p1;
	not.pred 	%p28, %p27;
	@%p28 bra 	$L__BB0_13;
	ld.global.u32 	%r96, [%rd3+12];
	ld.global.u32 	%r97, [%rd4+12];
	mad.lo.s32 	%r141, %r97, %r96, %r141;
$L__BB0_13:
	add.s32 	%r98, %r16, 4;
	setp.gt.s32 	%p29, %r98, -1;
	setp.lt.s32 	%p30, %r98, %r64;
	and.pred  	%p31, %p29, %p30;
	and.pred  	%p32, %p31, %p1;
	not.pred 	%p33, %p32;
	@%p33 bra 	$L__BB0_15;
	ld.global.u32 	%r99, [%rd3+16];
	ld.global.u32 	%r100, [%rd4+16];
	mad.lo.s32 	%r141, %r100, %r99, %r141;
$L__BB0_15:
	add.s32 	%r101, %r16, 5;
	setp.gt.s32 	%p34, %r101, -1;
	setp.lt.s32 	%p35, %r101, %r64;
	and.pred  	%p36, %p34, %p35;
	and.pred  	%p37, %p36, %p1;
	not.pred 	%p38, %p37;
	@%p38 bra 	$L__BB0_17;
	ld.global.u32 	%r102, [%rd3+20];
	ld.global.u32 	%r103, [%rd4+20];
	mad.lo.s32 	%r141, %r103, %r102, %r141;
$L__BB0_17:
	add.s32 	%r104, %r16, 6;
	setp.gt.s32 	%p39, %r104, -1;
	setp.lt.s32 	%p40, %r104, %r64;
	and.pred  	%p41, %p39, %p40;
	and.pred  	%p42, %p41, %p1;
	not.pred 	%p43, %p42;
	@%p43 bra 	$L__BB0_19;
	ld.global.u32 	%r105, [%rd3+24];
	ld.global.u32 	%r106, [%rd4+24];
	mad.lo.s32 	%r141, %r106, %r105, %r141;
$L__BB0_19:
	add.s32 	%r107, %r16, 7;
	setp.gt.s32 	%p44, %r107, -1;
	setp.lt.s32 	%p45, %r107, %r64;
	and.pred  	%p46, %p44, %p45;
	and.pred  	%p47, %p46, %p1;
	not.pred 	%p48, %p47;
	@%p48 bra 	$L__BB0_21;
	ld.global.u32 	%r108, [%rd3+28];
	ld.global.u32 	%r109, [%rd4+28];
	mad.lo.s32 	%r141, %r109, %r108, %r141;
$L__BB0_21:
	add.s32 	%r139, %r139, 8;
	setp.ne.s32 	%p49, %r139, %r8;
	mov.u32 	%r157, %r8;
	@%p49 bra 	$L__BB0_5;
$L__BB0_22:
	setp.eq.s32 	%p50, %r5, 0;
	@%p50 bra 	$L__BB0_43;
	setp.lt.u32 	%p51, %r6, 3;
	@%p51 bra 	$L__BB0_33;
	add.s32 	%r37, %r3, %r157;
	setp.gt.s32 	%p52, %r37, -1;
	setp.lt.s32 	%p53, %r37, %r64;
	and.pred  	%p54, %p52, %p53;
	and.pred  	%p55, %p54, %p1;
	add.s32 	%r111, %r37, %r12;
	mul.wide.s32 	%rd18, %r111, 4;
	add.s64 	%rd5, %rd2, %rd18;
	not.pred 	%p56, %p55;
	@%p56 bra 	$L__BB0_26;
	ld.global.u32 	%r112, [%rd5];
	add.s32 	%r113, %r157, %r13;
	mul.wide.u32 	%rd19, %r113, 4;
	add.s64 	%rd20, %rd1, %rd19;
	ld.global.u32 	%r114, [%rd20];
	mad.lo.s32 	%r141, %r114, %r112, %r141;
$L__BB0_26:
	add.s32 	%r115, %r37, 1;
	setp.gt.s32 	%p57, %r115, -1;
	setp.lt.s32 	%p58, %r115, %r64;
	and.pred  	%p59, %p57, %p58;
	and.pred  	%p60, %p59, %p1;
	cvt.u64.u32 	%rd21, %r13;
	cvt.u64.u32 	%rd22, %r157;
	add.s64 	%rd23, %rd22, %rd21;
	shl.b64 	%rd24, %rd23, 2;
	add.s64 	%rd6, %rd1, %rd24;
	not.pred 	%p61, %p60;
	@%p61 bra 	$L__BB0_28;
	ld.global.u32 	%r116, [%rd5+4];
	ld.global.u32 	%r117, [%rd6+4];
	mad.lo.s32 	%r141, %r117, %r116, %r141;
$L__BB0_28:
	add.s32 	%r118, %r37, 2;
	setp.gt.s32 	%p62, %r118, -1;
	setp.lt.s32 	%p63, %r118, %r64;
	and.pred  	%p64, %p62, %p63;
	and.pred  	%p65, %p64, %p1;
	not.pred 	%p66, %p65;
	@%p66 bra 	$L__BB0_30;
	ld.global.u32 	%r119, [%rd5+8];
	ld.global.u32 	%r120, [%rd6+8];
	mad.lo.s32 	%r141, %r120, %r119, %r141;
$L__BB0_30:
	add.s32 	%r121, %r37, 3;
	setp.gt.s32 	%p67, %r121, -1;
	setp.lt.s32 	%p68, %r121, %r64;
	and.pred  	%p69, %p67, %p68;
	and.pred  	%p70, %p69, %p1;
	not.pred 	%p71, %p70;
	@%p71 bra 	$L__BB0_32;
	ld.global.u32 	%r122, [%rd5+12];
	ld.global.u32 	%r123, [%rd6+12];
	mad.lo.s32 	%r141, %r123, %r122, %r141;
$L__BB0_32:
	add.s32 	%r157, %r157, 4;
$L__BB0_33:
	setp.eq.s32 	%p72, %r7, 0;
	@%p72 bra 	$L__BB0_43;
	setp.eq.s32 	%p73, %r7, 1;
	@%p73 bra 	$L__BB0_40;
	add.s32 	%r50, %r3, %r157;
	setp.gt.s32 	%p74, %r50, -1;
	setp.lt.s32 	%p75, %r50, %r64;
	and.pred  	%p76, %p74, %p75;
	and.pred  	%p77, %p76, %p1;
	add.s32 	%r125, %r50, %r12;
	mul.wide.s32 	%rd25, %r125, 4;
	add.s64 	%rd7, %rd2, %rd25;
	not.pred 	%p78, %p77;
	@%p78 bra 	$L__BB0_37;
	ld.global.u32 	%r126, [%rd7];
	add.s32 	%r127, %r157, %r13;
	mul.wide.u32 	%rd26, %r127, 4;
	add.s64 	%rd27, %rd1, %rd26;
	ld.global.u32 	%r128, [%rd27];
	mad.lo.s32 	%r141, %r128, %r126, %r141;
$L__BB0_37:
	add.s32 	%r129, %r50, 1;
	setp.gt.s32 	%p79, %r129, -1;
	setp.lt.s32 	%p80, %r129, %r64;
	and.pred  	%p81, %p79, %p80;
	and.pred  	%p82, %p81, %p1;
	not.pred 	%p83, %p82;
	@%p83 bra 	$L__BB0_39;
	ld.global.u32 	%r130, [%rd7+4];
	cvt.u64.u32 	%rd28, %r13;
	cvt.u64.u32 	%rd29, %r157;
	add.s64 	%rd30, %rd29, %rd28;
	shl.b64 	%rd31, %rd30, 2;
	add.s64 	%rd32, %rd1, %rd31;
	ld.global.u32 	%r131, [%rd32+4];
	mad.lo.s32 	%r141, %r131, %r130, %r141;
$L__BB0_39:
	add.s32 	%r157, %r157, 2;
$L__BB0_40:
	setp.eq.s32 	%p84, %r9, 0;
	@%p84 bra 	$L__BB0_43;
	add.s32 	%r59, %r3, %r157;
	setp.gt.s32 	%p85, %r59, -1;
	setp.lt.s32 	%p86, %r59, %r64;
	and.pred  	%p87, %p85, %p86;
	and.pred  	%p88, %p87, %p1;
	not.pred 	%p89, %p88;
	@%p89 bra 	$L__BB0_43;
	add.s32 	%r132, %r59, %r12;
	mul.wide.s32 	%rd33, %r132, 4;
	add.s64 	%rd34, %rd2, %rd33;
	ld.global.u32 	%r133, [%rd34];
	add.s32 	%r134, %r157, %r13;
	mul.wide.u32 	%rd35, %r134, 4;
	add.s64 	%rd36, %rd1, %rd35;
	ld.global.u32 	%r135, [%rd36];
	mad.lo.s32 	%r141, %r135, %r133, %r141;
$L__BB0_43:
	add.s32 	%r137, %r137, 1;
	setp.ne.s32 	%p90, %r137, %r66;
	@%p90 bra 	$L__BB0_3;
$L__BB0_44:
	mad.lo.s32 	%r136, %r64, %r74, %r1;
	cvta.to.global.u64 	%rd37, %rd8;
	mul.wide.s32 	%rd38, %r136, 4;
	add.s64 	%rd39, %rd37, %rd38;
	st.global.u32 	[%rd39], %r141;
$L__BB0_45:
	ret;

}
	// .globl	_Z5checkPiS_ii
.visible .entry _Z5checkPiS_ii(
	.param .u64 .ptr .align 1 _Z5checkPiS_ii_param_0,
	.param .u64 .ptr .align 1 _Z5checkPiS_ii_param_1,
	.param .u32 _Z5checkPiS_ii_param_2,
	.param .u32 _Z5checkPiS_ii_param_3
)
{
	.local .align 8 .b8 	__local_depot1[16];
	.reg .b64 	%SP;
	.reg .b64 	%SPL;
	.reg .pred 	%p<3>;
	.reg .b32 	%r<12>;
	.reg .b64 	%rd<18>;

	mov.u64 	%SPL, __local_depot1;
	cvta.local.u64 	%SP, %SPL;
	ld.param.u64 	%rd1, [_Z5checkPiS_ii_param_0];
	ld.param.u64 	%rd2, [_Z5checkPiS_ii_param_1];
	ld.param.u32 	%r4, [_Z5checkPiS_ii_param_2];
	ld.param.u32 	%r5, [_Z5checkPiS_ii_param_3];
	mov.u32 	%r6, %ctaid.x;
	mov.u32 	%r7, %ntid.x;
	mov.u32 	%r8, %tid.x;
	mad.lo.s32 	%r1, %r6, %r7, %r8;
	mul.lo.s32 	%r9, %r5, %r4;
	setp.ge.s32 	%p1, %r1, %r9;
	@%p1 bra 	$L__BB1_3;
	cvta.to.global.u64 	%rd3, %rd1;
	cvta.to.global.u64 	%rd4, %rd2;
	mul.wide.s32 	%rd5, %r1, 4;
	add.s64 	%rd6, %rd3, %rd5;
	ld.global.u32 	%r2, [%rd6];
	add.s64 	%rd7, %rd4, %rd5;
	ld.global.u32 	%r3, [%rd7];
	setp.eq.s32 	%p2, %r2, %r3;
	@%p2 bra 	$L__BB1_3;
	add.u64 	%rd8, %SP, 0;
	add.u64 	%rd9, %SPL, 0;
	st.local.v2.u32 	[%rd9], {%r1, %r2};
	st.local.u32 	[%rd9+8], %r3;
	mov.u64 	%rd10, $str;
	cvta.global.u64 	%rd11, %rd10;
	{ // callseq 0, 0
	.param .b64 param0;
	st.param.b64 	[param0], %rd11;
	.param .b64 param1;
	st.param.b64 	[param1], %rd8;
	.param .b32 retval0;
	call.uni (retval0), 
	vprintf, 
	(
	param0, 
	param1
	);
	ld.param.b32 	%r10, [retval0];
	} // callseq 0
	mov.u64 	%rd12, $str$1;
	cvta.global.u64 	%rd13, %rd12;
	mov.u64 	%rd14, $str$2;
	cvta.global.u64 	%rd15, %rd14;
	mov.u64 	%rd16, __unnamed_1;
	cvta.global.u64 	%rd17, %rd16;
	{ // callseq 1, 0
	.param .b64 param0;
	st.param.b64 	[param0], %rd13;
	.param .b64 param1;
	st.param.b64 	[param1], %rd15;
	.param .b32 param2;
	st.param.b32 	[param2], 78;
	.param .b64 param3;
	st.param.b64 	[param3], %rd17;
	.param .b64 param4;
	st.param.b64 	[param4], 1;
	call.uni 
	__assertfail, 
	(
	param0, 
	param1, 
	param2, 
	param3, 
	param4
	);
	} // callseq 1
$L__BB1_3:
	ret;

}


// ===== COMPILED SASS (sm_100) =====

	.target	sm_100

	.elftype	@"ET_EXEC"


//--------------------- .note.nv.tkinfo           --------------------------
	.section	.note.nv.tkinfo,"",@"SHT_NOTE"
	.sectionflags	@"SHF_NOTE_NV_TKINFO"
	.tkinfo
        /*0018*/ 	.word	0x00000002
        /*0030*/ 	.string	""
        /*0030*/ 	.string	"ptxas"
        /*0030*/ 	.string	"Cuda compilation tools, release 13.0, V13.0.88"
        /*0030*/ 	.string	"Build cuda_13.0.r13.0/compiler.36424714_0"
        /*0030*/ 	.string	"-arch sm_100 -m 64 "



//--------------------- .note.nv.cuinfo           --------------------------
	.section	.note.nv.cuinfo,"",@"SHT_NOTE"
	.sectionflags	@"SHF_NOTE_NV_CUINFO"
        /*0018*/ 	.short	0x0002
        /*001a*/ 	.short	0x0064
        /*001c*/ 	.short	0x0082
	.zero		2


//--------------------- .nv.info                  --------------------------
	.section	.nv.info,"",@"SHT_CUDA_INFO"
	.align	4


	//----- nvinfo : EIATTR_REGCOUNT
	.align		4
        /*0000*/ 	.byte	0x04, 0x2f
        /*0002*/ 	.short	(.L_5 - .L_4)
	.align		4
.L_4:
        /*0004*/ 	.word	index@(_Z14gpu_convultionPiS_S_iii)
        /*0008*/ 	.word	0x0000001e


	//----- nvinfo : EIATTR_FRAME_SIZE
	.align		4
.L_5:
        /*000c*/ 	.byte	0x04, 0x11
        /*000e*/ 	.short	(.L_7 - .L_6)
	.align		4
.L_6:
        /*0010*/ 	.word	index@(_Z14gpu_convultionPiS_S_iii)
        /*0014*/ 	.word	0x00000000


	//----- nvinfo : EIATTR_REGCOUNT
	.align		4
.L_7:
        /*0018*/ 	.byte	0x04, 0x2f
        /*001a*/ 	.short	(.L_9 - .L_8)
	.align		4
.L_8:
        /*001c*/ 	.word	index@(_Z5checkPiS_ii)
        /*0020*/ 	.word	0x00000018


	//----- nvinfo : EIATTR_FRAME_SIZE
	.align		4
.L_9:
        /*0024*/ 	.byte	0x04, 0x11
        /*0026*/ 	.short	(.L_11 - .L_10)
	.align		4
.L_10:
        /*0028*/ 	.word	index@(_Z5checkPiS_ii)
        /*002c*/ 	.word	0x00000010


	//----- nvinfo : EIATTR_MIN_STACK_SIZE
	.align		4
.L_11:
        /*0030*/ 	.byte	0x04, 0x12
        /*0032*/ 	.short	(.L_13 - .L_12)
	.align		4
.L_12:
        /*0034*/ 	.word	index@(_Z5checkPiS_ii)
        /*0038*/ 	.word	0x00000010


	//----- nvinfo : EIATTR_MIN_STACK_SIZE
	.align		4
.L_13:
        /*003c*/ 	.byte	0x04, 0x12
        /*003e*/ 	.short	(.L_15 - .L_14)
	.align		4
.L_14:
        /*0040*/ 	.word	index@(_Z14gpu_convultionPiS_S_iii)
        /*0044*/ 	.word	0x00000000
.L_15:


//--------------------- .nv.compat                --------------------------
	.section	.nv.compat,"",@"SHT_CUDA_COMPAT_INFO"
	.align	4
        /*0000*/ 	.byte	0x02, 0x09, 0x00, 0x00, 0x02, 0x02, 0x01, 0x00, 0x02, 0x05, 0x05, 0x00, 0x03, 0x07, 0x01, 0x01
        /*0010*/ 	.byte	0x02, 0x03, 0x00, 0x00, 0x02, 0x06, 0x01, 0x00, 0x04, 0x0b, 0x08, 0x00, 0x09, 0x00, 0x00, 0x00
        /*0020*/ 	.byte	0x00, 0x00, 0x00, 0x00


//--------------------- .nv.info._Z5checkPiS_ii   --------------------------
	.section	.nv.info._Z5checkPiS_ii,"",@"SHT_CUDA_INFO"
	.sectionflags	@""
	.align	4


	//----- nvinfo : EIATTR_CUDA_API_VERSION
	.align		4
        /*0000*/ 	.byte	0x04, 0x37
        /*0002*/ 	.short	(.L_17 - .L_16)
.L_16:
        /*0004*/ 	.word	0x00000082


	//----- nvinfo : EIATTR_KPARAM_INFO
	.align		4
.L_17:
        /*0008*/ 	.byte	0x04, 0x17
        /*000a*/ 	.short	(.L_19 - .L_18)
.L_18:
        /*000c*/ 	.word	0x00000000
        /*0010*/ 	.short	0x0003
        /*0012*/ 	.short	0x0014
        /*0014*/ 	.byte	0x00, 0xf0, 0x11, 0x00


	//----- nvinfo : EIATTR_KPARAM_INFO
	.align		4
.L_19:
        /*0018*/ 	.byte	0x04, 0x17
        /*001a*/ 	.short	(.L_21 - .L_20)
.L_20:
        /*001c*/ 	.word	0x00000000
        /*0020*/ 	.short	0x0002
        /*0022*/ 	.short	0x0010
        /*0024*/ 	.byte	0x00, 0xf0, 0x11, 0x00


	//----- nvinfo : EIATTR_KPARAM_INFO
	.align		4
.L_21:
        /*0028*/ 	.byte	0x04, 0x17
        /*002a*/ 	.short	(.L_23 - .L_22)
.L_22:
        /*002c*/ 	.word	0x00000000
        /*0030*/ 	.short	0x0001
        /*0032*/ 	.short	0x0008
        /*0034*/ 	.byte	0x00, 0xf5, 0x21, 0x00


	//----- nvinfo : EIATTR_KPARAM_INFO
	.align		4
.L_23:
        /*0038*/ 	.byte	0x04, 0x17
        /*003a*/ 	.short	(.L_25 - .L_24)
.L_24:
        /*003c*/ 	.word	0x00000000
        /*0040*/ 	.short	0x0000
        /*0042*/ 	.short	0x0000
        /*0044*/ 	.byte	0x00, 0xf5, 0x21, 0x00


	//----- nvinfo : EIATTR_SPARSE_MMA_MASK
	.align		4
.L_25:
        /*0048*/ 	.byte	0x03, 0x50
        /*004a*/ 	.short	0x0000


	//----- nvinfo : EIATTR_MAXREG_COUNT
	.align		4
        /*004c*/ 	.byte	0x03, 0x1b
        /*004e*/ 	.short	0x00ff


	//----- nvinfo : EIATTR_EXTERNS
	.align		4
        /*0050*/ 	.byte	0x04, 0x0f
        /*0052*/ 	.short	(.L_27 - .L_26)


	//   ....[0]....
	.align		4
.L_26:
        /*0054*/ 	.word	index@(vprintf)


	//   ....[1]....
	.align		4
        /*0058*/ 	.word	index@(__assertfail)


	//----- nvinfo : EIATTR_MERCURY_ISA_VERSION
	.align		4
.L_27:
        /*005c*/ 	.byte	0x03, 0x5f
        /*005e*/ 	.short	0x0101


	//----- nvinfo : EIATTR_VRC_CTA_INIT_COUNT
	.align		4
        /*0060*/ 	.byte	0x02, 0x4a
	.zero		1
	.zero		1


	//----- nvinfo : EIATTR_SYSCALL_OFFSETS
	.align		4
        /*0064*/ 	.byte	0x04, 0x46
        /*0066*/ 	.short	(.L_29 - .L_28)


	//   ....[0]....
.L_28:
        /*0068*/ 	.word	0x000001f0


	//   ....[1]....
        /*006c*/ 	.word	0x000002f0


	//----- nvinfo : EIATTR_EXIT_INSTR_OFFSETS
	.align		4
.L_29:
        /*0070*/ 	.byte	0x04, 0x1c
        /*0072*/ 	.short	(.L_31 - .L_30)


	//   ....[0]....
.L_30:
        /*0074*/ 	.word	0x000000d0


	//   ....[1]....
        /*0078*/ 	.word	0x00000160


	//   ....[2]....
        /*007c*/ 	.word	0x00000300


	//----- nvinfo : EIATTR_CRS_STACK_SIZE
	.align		4
.L_31:
        /*0080*/ 	.byte	0x04, 0x1e
        /*0082*/ 	.short	(.L_33 - .L_32)
.L_32:
        /*0084*/ 	.word	0x00000000


	//----- nvinfo : EIATTR_CBANK_PARAM_SIZE
	.align		4
.L_33:
        /*0088*/ 	.byte	0x03, 0x19
        /*008a*/ 	.short	0x0018


	//----- nvinfo : EIATTR_PARAM_CBANK
	.align		4
        /*008c*/ 	.byte	0x04, 0x0a
        /*008e*/ 	.short	(.L_35 - .L_34)
	.align		4
.L_34:
        /*0090*/ 	.word	index@(.nv.constant0._Z5checkPiS_ii)
        /*0094*/ 	.short	0x0380
        /*0096*/ 	.short	0x0018


	//----- nvinfo : EIATTR_SW_WAR
	.align		4
.L_35:
        /*0098*/ 	.byte	0x04, 0x36
        /*009a*/ 	.short	(.L_37 - .L_36)
.L_36:
        /*009c*/ 	.word	0x00000008
.L_37:


//--------------------- .nv.info._Z14gpu_convultionPiS_S_iii --------------------------
	.section	.nv.info._Z14gpu_convultionPiS_S_iii,"",@"SHT_CUDA_INFO"
	.sectionflags	@""
	.align	4


	//----- nvinfo : EIATTR_CUDA_API_VERSION
	.align		4
        /*0000*/ 	.byte	0x04, 0x37
        /*0002*/ 	.short	(.L_39 - .L_38)
.L_38:
        /*0004*/ 	.word	0x00000082


	//----- nvinfo : EIATTR_KPARAM_INFO
	.align		4
.L_39:
        /*0008*/ 	.byte	0x04, 0x17
        /*000a*/ 	.short	(.L_41 - .L_40)
.L_40:
        /*000c*/ 	.word	0x00000000
        /*0010*/ 	.short	0x0005
        /*0012*/ 	.short	0x0020
        /*0014*/ 	.byte	0x00, 0xf0, 0x11, 0x00


	//----- nvinfo : EIATTR_KPARAM_INFO
	.align		4
.L_41:
        /*0018*/ 	.byte	0x04, 0x17
        /*001a*/ 	.short	(.L_43 - .L_42)
.L_42:
        /*001c*/ 	.word	0x00000000
        /*0020*/ 	.short	0x0004
        /*0022*/ 	.short	0x001c
        /*0024*/ 	.byte	0x00, 0xf0, 0x11, 0x00


	//----- nvinfo : EIATTR_KPARAM_INFO
	.align		4
.L_43:
        /*0028*/ 	.byte	0x04, 0x17
        /*002a*/ 	.short	(.L_45 - .L_44)
.L_44:
        /*002c*/ 	.word	0x00000000
        /*0030*/ 	.short	0x0003
        /*0032*/ 	.short	0x0018
        /*0034*/ 	.byte	0x00, 0xf0, 0x11, 0x00


	//----- nvinfo : EIATTR_KPARAM_INFO
	.align		4
.L_45:
        /*0038*/ 	.byte	0x04, 0x17
        /*003a*/ 	.short	(.L_47 - .L_46)
.L_46:
        /*003c*/ 	.word	0x00000000
        /*0040*/ 	.short	0x0002
        /*0042*/ 	.short	0x0010
        /*0044*/ 	.byte	0x00, 0xf5, 0x21, 0x00


	//----- nvinfo : EIATTR_KPARAM_INFO
	.align		4
.L_47:
        /*0048*/ 	.byte	0x04, 0x17
        /*004a*/ 	.short	(.L_49 - .L_48)
.L_48:
        /*004c*/ 	.word	0x00000000
        /*0050*/ 	.short	0x0001
        /*0052*/ 	.short	0x0008
        /*0054*/ 	.byte	0x00, 0xf5, 0x21, 0x00


	//----- nvinfo : EIATTR_KPARAM_INFO
	.align		4
.L_49:
        /*0058*/ 	.byte	0x04, 0x17
        /*005a*/ 	.short	(.L_51 - .L_50)
.L_50:
        /*005c*/ 	.word	0x00000000
        /*0060*/ 	.short	0x0000
        /*0062*/ 	.short	0x0000
        /*0064*/ 	.byte	0x00, 0xf5, 0x21, 0x00


	//----- nvinfo : EIATTR_SPARSE_MMA_MASK
	.align		4
.L_51:
        /*0068*/ 	.byte	0x03, 0x50
        /*006a*/ 	.short	0x0000


	//----- nvinfo : EIATTR_MAXREG_COUNT
	.align		4
        /*006c*/ 	.byte	0x03, 0x1b
        /*006e*/ 	.short	0x00ff


	//----- nvinfo : EIATTR_MERCURY_ISA_VERSION
	.align		4
        /*0070*/ 	.byte	0x03, 0x5f
        /*0072*/ 	.short	0x0101


	//----- nvinfo : EIATTR_VRC_CTA_INIT_COUNT
	.align		4
        /*0074*/ 	.byte	0x02, 0x4a
	.zero		1
	.zero		1


	//----- nvinfo : EIATTR_EXIT_INSTR_OFFSETS
	.align		4
        /*0078*/ 	.byte	0x04, 0x1c
        /*007a*/ 	.short	(.L_53 - .L_52)


	//   ....[0]....
.L_52:
        /*007c*/ 	.word	0x000000c0


	//   ....[1]....
        /*0080*/ 	.word	0x00000d70


	//----- nvinfo : EIATTR_CRS_STACK_SIZE
	.align		4
.L_53:
        /*0084*/ 	.byte	0x04, 0x1e
        /*0086*/ 	.short	(.L_55 - .L_54)
.L_54:
        /*0088*/ 	.word	0x00000000


	//----- nvinfo : EIATTR_CBANK_PARAM_SIZE
	.align		4
.L_55:
        /*008c*/ 	.byte	0x03, 0x19
        /*008e*/ 	.short	0x0024


	//----- nvinfo : EIATTR_PARAM_CBANK
	.align		4
        /*0090*/ 	.byte	0x04, 0x0a
        /*0092*/ 	.short	(.L_57 - .L_56)
	.align		4
.L_56:
        /*0094*/ 	.word	index@(.nv.constant0._Z14gpu_convultionPiS_S_iii)
        /*0098*/ 	.short	0x0380
        /*009a*/ 	.short	0x0024


	//----- nvinfo : EIATTR_SW_WAR
	.align		4
.L_57:
        /*009c*/ 	.byte	0x04, 0x36
        /*009e*/ 	.short	(.L_59 - .L_58)
.L_58:
        /*00a0*/ 	.word	0x00000008
.L_59:


//--------------------- .nv.callgraph             --------------------------
	.section	.nv.callgraph,"",@"SHT_CUDA_CALLGRAPH"
	.align	4
	.sectionentsize	8
	.align		4
        /*0000*/ 	.word	0x00000000
	.align		4
        /*0004*/ 	.word	0xffffffff
	.align		4
        /*0008*/ 	.word	index@(_Z5checkPiS_ii)
	.align		4
        /*000c*/ 	.word	index@(__assertfail)
	.align		4
        /*0010*/ 	.word	index@(_Z5checkPiS_ii)
	.align		4
        /*0014*/ 	.word	index@(vprintf)
	.align		4
        /*0018*/ 	.word	0x00000000
	.align		4
        /*001c*/ 	.word	0xfffffffe
	.align		4
        /*0020*/ 	.word	0x00000000
	.align		4
        /*0024*/ 	.word	0xfffffffd
	.align		4
        /*0028*/ 	.word	0x00000000
	.align		4
        /*002c*/ 	.word	0xfffffffc


//--------------------- .nv.constant4             --------------------------
	.section	.nv.constant4,"a",@progbits
	.align	8
	.align		8
.nv.constant4:
        /*0000*/ 	.dword	vprintf
	.align		8
        /*0008*/ 	.dword	__assertfail
	.align		8
        /*0010*/ 	.dword	__unnamed_1
	.align		8
        /*0018*/ 	.dword	$str
	.align		8
        /*0020*/ 	.dword	$str$1
	.align		8
        /*0028*/ 	.dword	$str$2


//--------------------- .text._Z5checkPiS_ii      --------------------------
	.section	.text._Z5checkPiS_ii,"ax",@progbits
	.align	128
        .global         _Z5checkPiS_ii
        .type           _Z5checkPiS_ii,@function
        .size           _Z5checkPiS_ii,(.L_x_12 - _Z5checkPiS_ii)
        .other          _Z5checkPiS_ii,@"STO_CUDA_ENTRY STV_DEFAULT"
_Z5checkPiS_ii:
.text._Z5checkPiS_ii:
[----:B------:R-:W0:Y:S01]  /*0000*/  LDC R1, c[0x0][0x37c] ;  /* 0x0000df00ff017b82 */ /* 0x000e220000000800 */
[----:B------:R-:W1:Y:S01]  /*0010*/  S2R R3, SR_TID.X ;  /* 0x0000000000037919 */ /* 0x000e620000002100 */
[----:B------:R-:W2:Y:S06]  /*0020*/  LDCU UR7, c[0x0][0x2fc] ;  /* 0x00005f80ff0777ac */ /* 0x000eac0008000800 */
[----:B------:R-:W1:Y:S01]  /*0030*/  S2UR UR8, SR_CTAID.X ;  /* 0x00000000000879c3 */ /* 0x000e620000002500 */
[----:B0-----:R-:W-:Y:S01]  /*0040*/  VIADD R1, R1, 0xfffffff0 ;  /* 0xfffffff001017836 */ /* 0x001fe20000000000 */
[----:B------:R-:W0:Y:S01]  /*0050*/  LDCU.64 UR4, c[0x0][0x390] ;  /* 0x00007200ff0477ac */ /* 0x000e220008000a00 */
[----:B------:R-:W3:Y:S05]  /*0060*/  LDCU UR6, c[0x0][0x2f8] ;  /* 0x00005f00ff0677ac */ /* 0x000eea0008000800 */
[----:B------:R-:W1:Y:S01]  /*0070*/  LDC R2, c[0x0][0x360] ;  /* 0x0000d800ff027b82 */ /* 0x000e620000000800 */
[----:B0-----:R-:W-:Y:S01]  /*0080*/  UIMAD UR4, UR5, UR4, URZ ;  /* 0x00000004050472a4 */ /* 0x001fe2000f8e02ff */
[----:B---3--:R-:W-:-:S05]  /*0090*/  IADD3 R6, P1, PT, R1, UR6, RZ ;  /* 0x0000000601067c10 */ /* 0x008fca000ff3e0ff */
[----:B--2---:R-:W-:Y:S02]  /*00a0*/  IMAD.X R7, RZ, RZ, UR7, P1 ;  /* 0x00000007ff077e24 */ /* 0x004fe400088e06ff */
[----:B-1----:R-:W-:-:S05]  /*00b0*/  IMAD R2, R2, UR8, R3 ;  /* 0x0000000802027c24 */ /* 0x002fca000f8e0203 */
[----:B------:R-:W-:-:S13]  /*00c0*/  ISETP.GE.AND P0, PT, R2, UR4, PT ;  /* 0x0000000402007c0c */ /* 0x000fda000bf06270 */
[----:B------:R-:W-:Y:S05]  /*00d0*/  @P0 EXIT ;  /* 0x000000000000094d */ /* 0x000fea0003800000 */
[----:B------:R-:W0:Y:S01]  /*00e0*/  LDC.64 R8, c[0x0][0x388] ;  /* 0x0000e200ff087b82 */ /* 0x000e220000000a00 */
[----:B------:R-:W1:Y:S07]  /*00f0*/  LDCU.64 UR4, c[0x0][0x358] ;  /* 0x00006b00ff0477ac */ /* 0x000e6e0008000a00 */
[----:B------:R-:W2:Y:S01]  /*0100*/  LDC.64 R4, c[0x0][0x380] ;  /* 0x0000e000ff047b82 */ /* 0x000ea20000000a00 */
[----:B0-----:R-:W-:-:S05]  /*0110*/  IMAD.WIDE R8, R2, 0x4, R8 ;  /* 0x0000000402087825 */ /* 0x001fca00078e0208 */
[----:B-1----:R-:W3:Y:S01]  /*0120*/  LDG.E R0, desc[UR4][R8.64] ;  /* 0x0000000408007981 */ /* 0x002ee2000c1e1900 */
[----:B--2---:R-:W-:-:S05]  /*0130*/  IMAD.WIDE R4, R2, 0x4, R4 ;  /* 0x0000000402047825 */ /* 0x004fca00078e0204 */
[----:B------:R-:W3:Y:S02]  /*0140*/  LDG.E R3, desc[UR4][R4.64] ;  /* 0x0000000404037981 */ /* 0x000ee4000c1e1900 */
[----:B---3--:R-:W-:-:S13]  /*0150*/  ISETP.NE.AND P0, PT, R3, R0, PT ;  /* 0x000000000300720c */ /* 0x008fda0003f05270 */
[----:B------:R-:W-:Y:S05]  /*0160*/  @!P0 EXIT ;  /* 0x000000000000894d */ /* 0x000fea0003800000 */
[----:B------:R-:W-:Y:S01]  /*0170*/  MOV R8, 0x0 ;  /* 0x0000000000087802 */ /* 0x000fe20000000f00 */
[----:B------:R0:W-:Y:S01]  /*0180*/  STL.64 [R1], R2 ;  /* 0x0000000201007387 */ /* 0x0001e20000100a00 */
[----:B------:R-:W1:Y:S03]  /*0190*/  LDCU.64 UR4, c[0x4][0x18] ;  /* 0x01000300ff0477ac */ /* 0x000e660008000a00 */
[----:B------:R0:W-:Y:S01]  /*01a0*/  STL [R1+0x8], R0 ;  /* 0x0000080001007387 */ /* 0x0001e20000100800 */
[----:B------:R-:W2:Y:S01]  /*01b0*/  LDC.64 R8, c[0x4][R8] ;  /* 0x0100000008087b82 */ /* 0x000ea20000000a00 */
[----:B-1----:R-:W-:Y:S01]  /*01c0*/  MOV R4, UR4 ;  /* 0x0000000400047c02 */ /* 0x002fe20008000f00 */
[----:B0-----:R-:W-:-:S07]  /*01d0*/  IMAD.U32 R5, RZ, RZ, UR5 ;  /* 0x00000005ff057e24 */ /* 0x001fce000f8e00ff */
[----:B------:R-:W-:-:S07]  /*01e0*/  LEPC R20, `(.L_x_0) ;  /* 0x000000001014794e */ /* 0x000fce0000000000 */
[----:B--2---:R-:W-:Y:S05]  /*01f0*/  CALL.ABS.NOINC R8 ;  /* 0x0000000008007343 */ /* 0x004fea0003c00000 */
.L_x_0:
[----:B------:R-:W-:Y:S01]  /*0200*/  MOV R0, 0x8 ;  /* 0x0000000800007802 */ /* 0x000fe20000000f00 */
[----:B------:R-:W0:Y:S01]  /*0210*/  LDCU.64 UR4, c[0x4][0x20] ;  /* 0x01000400ff0477ac */ /* 0x000e220008000a00 */
[----:B------:R-:W-:Y:S02]  /*0220*/  HFMA2 R8, -RZ, RZ, 0, 4.64916229248046875e-06 ;  /* 0x0000004eff087431 */ /* 0x000fe400000001ff */
[----:B------:R-:W-:Y:S01]  /*0230*/  IMAD.MOV.U32 R12, RZ, RZ, 0x1 ;  /* 0x00000001ff0c7424 */ /* 0x000fe200078e00ff */
[----:B------:R1:W2:Y:S01]  /*0240*/  LDC.64 R2, c[0x4][R0] ;  /* 0x0100000000027b82 */ /* 0x0002a20000000a00 */
[----:B------:R-:W3:Y:S01]  /*0250*/  LDCU.64 UR6, c[0x4][0x28] ;  /* 0x01000500ff0677ac */ /* 0x000ee20008000a00 */
[----:B------:R-:W-:Y:S01]  /*0260*/  MOV R13, RZ ;  /* 0x000000ff000d7202 */ /* 0x000fe20000000f00 */
[----:B------:R-:W4:Y:S01]  /*0270*/  LDCU.64 UR8, c[0x4][0x10] ;  /* 0x01000200ff0877ac */ /* 0x000f220008000a00 */
[----:B0-----:R-:W-:Y:S01]  /*0280*/  MOV R4, UR4 ;  /* 0x0000000400047c02 */ /* 0x001fe20008000f00 */
[----:B------:R-:W-:Y:S01]  /*0290*/  IMAD.U32 R5, RZ, RZ, UR5 ;  /* 0x00000005ff057e24 */ /* 0x000fe2000f8e00ff */
[----:B---3--:R-:W-:Y:S01]  /*02a0*/  MOV R6, UR6 ;  /* 0x0000000600067c02 */ /* 0x008fe20008000f00 */
[----:B------:R-:W-:Y:S01]  /*02b0*/  IMAD.U32 R7, RZ, RZ, UR7 ;  /* 0x00000007ff077e24 */ /* 0x000fe2000f8e00ff */
[----:B----4-:R-:W-:Y:S01]  /*02c0*/  MOV R10, UR8 ;  /* 0x00000008000a7c02 */ /* 0x010fe20008000f00 */
[----:B-1----:R-:W-:-:S07]  /*02d0*/  IMAD.U32 R11, RZ, RZ, UR9 ;  /* 0x00000009ff0b7e24 */ /* 0x002fce000f8e00ff */
[----:B------:R-:W-:-:S07]  /*02e0*/  LEPC R20, `(.L_x_1) ;  /* 0x000000001014794e */ /* 0x000fce0000000000 */
[----:B--2---:R-:W-:Y:S05]  /*02f0*/  CALL.ABS.NOINC R2 ;  /* 0x0000000002007343 */ /* 0x004fea0003c00000 */
.L_x_1:
[----:B------:R-:W-:Y:S05]  /*0300*/  EXIT ;  /* 0x000000000000794d */ /* 0x000fea0003800000 */
.L_x_2:
[----:B------:R-:W-:-:S00]  /*0310*/  BRA `(.L_x_2) ;  /* 0xfffffffc00fc7947 */ /* 0x000fc0000383ffff */
[----:B------:R-:W-:-:S00]  /*0320*/  NOP ;  /* 0x0000000000007918 */ /* 0x000fc00000000000 */
        /* <DEDUP_REMOVED lines=13> */
.L_x_12:


//--------------------- .text._Z14gpu_convultionPiS_S_iii --------------------------
	.section	.text._Z14gpu_convultionPiS_S_iii,"ax",@progbits
	.align	128
        .global         _Z14gpu_convultionPiS_S_iii
        .type           _Z14gpu_convultionPiS_S_iii,@function
        .size           _Z14gpu_convultionPiS_S_iii,(.L_x_13 - _Z14gpu_convultionPiS_S_iii)
        .other          _Z14gpu_convultionPiS_S_iii,@"STO_CUDA_ENTRY STV_DEFAULT"
_Z14gpu_convultionPiS_S_iii:
.text._Z14gpu_convultionPiS_S_iii:
[----:B------:R-:W-:Y:S01]  /*0000*/  LDC R1, c[0x0][0x37c] ;  /* 0x0000df00ff017b82 */ /* 0x000fe20000000800 */
[----:B------:R-:W0:Y:S07]  /*0010*/  S2R R5, SR_TID.Y ;  /* 0x0000000000057919 */ /* 0x000e2e0000002200 */
[----:B------:R-:W1:Y:S01]  /*0020*/  LDC R3, c[0x0][0x360] ;  /* 0x0000d800ff037b82 */ /* 0x000e620000000800 */
[----:B------:R-:W2:Y:S01]  /*0030*/  LDCU.64 UR6, c[0x0][0x398] ;  /* 0x00007300ff0677ac */ /* 0x000ea20008000a00 */
[----:B------:R-:W1:Y:S06]  /*0040*/  S2R R2, SR_TID.X ;  /* 0x0000000000027919 */ /* 0x000e6c0000002100 */
[----:B------:R-:W0:Y:S08]  /*0050*/  S2UR UR5, SR_CTAID.Y ;  /* 0x00000000000579c3 */ /* 0x000e300000002600 */
[----:B------:R-:W0:Y:S08]  /*0060*/  LDC R0, c[0x0][0x364] ;  /* 0x0000d900ff007b82 */ /* 0x000e300000000800 */
[----:B------:R-:W1:Y:S01]  /*0070*/  S2UR UR4, SR_CTAID.X ;  /* 0x00000000000479c3 */ /* 0x000e620000002500 */
[----:B0-----:R-:W-:-:S05]  /*0080*/  IMAD R0, R0, UR5, R5 ;  /* 0x0000000500007c24 */ /* 0x001fca000f8e0205 */
[----:B--2---:R-:W-:Y:S01]  /*0090*/  ISETP.GE.AND P0, PT, R0, UR7, PT ;  /* 0x0000000700007c0c */ /* 0x004fe2000bf06270 */
[----:B-1----:R-:W-:-:S05]  /*00a0*/  IMAD R3, R3, UR4, R2 ;  /* 0x0000000403037c24 */ /* 0x002fca000f8e0202 */
[----:B------:R-:W-:-:S13]  /*00b0*/  ISETP.GE.OR P0, PT, R3, UR6, P0 ;  /* 0x0000000603007c0c */ /* 0x000fda0008706670 */
[----:B------:R-:W-:Y:S05]  /*00c0*/  @P0 EXIT ;  /* 0x000000000000094d */ /* 0x000fea0003800000 */
[----:B------:R-:W0:Y:S01]  /*00d0*/  LDCU UR5, c[0x0][0x3a0] ;  /* 0x00007400ff0577ac */ /* 0x000e220008000800 */
[----:B------:R-:W-:Y:S01]  /*00e0*/  IMAD.MOV.U32 R2, RZ, RZ, RZ ;  /* 0x000000ffff027224 */ /* 0x000fe200078e00ff */
[----:B------:R-:W1:Y:S01]  /*00f0*/  LDCU.64 UR10, c[0x0][0x358] ;  /* 0x00006b00ff0a77ac */ /* 0x000e620008000a00 */
[----:B0-----:R-:W-:-:S09]  /*0100*/  UISETP.GE.AND UP0, UPT, UR5, 0x1, UPT ;  /* 0x000000010500788c */ /* 0x001fd2000bf06270 */
[----:B-1----:R-:W-:Y:S05]  /*0110*/  BRA.U !UP0, `(.L_x_3) ;  /* 0x0000000d08007547 */ /* 0x002fea000b800000 */
[----:B------:R-:W-:Y:S01]  /*0120*/  UIADD3 UR4, UPT, UPT, UR5, -0x1, URZ ;  /* 0xffffffff05047890 */ /* 0x000fe2000fffe0ff */
[----:B------:R-:W-:Y:S01]  /*0130*/  IMAD.MOV.U32 R2, RZ, RZ, RZ ;  /* 0x000000ffff027224 */ /* 0x000fe200078e00ff */
[----:B------:R-:W-:Y:S02]  /*0140*/  ULOP3.LUT UR6, UR5, 0x7, URZ, 0xc0, !UPT ;  /* 0x0000000705067892 */ /* 0x000fe4000f8ec0ff */
[----:B------:R-:W-:Y:S02]  /*0150*/  ULEA.HI UR4, UR4, UR4, URZ, 0x1 ;  /* 0x0000000404047291 */ /* 0x000fe4000f8f08ff */
[----:B------:R-:W-:Y:S02]  /*0160*/  UIADD3 UR7, UPT, UPT, UR6, -0x1, URZ ;  /* 0xffffffff06077890 */ /* 0x000fe4000fffe0ff */
[----:B------:R-:W-:Y:S02]  /*0170*/  USHF.R.S32.HI UR4, URZ, 0x1, UR4 ;  /* 0x00000001ff047899 */ /* 0x000fe40008011404 */
[----:B------:R-:W-:-:S02]  /*0180*/  ULOP3.LUT UR8, UR5, 0x3, URZ, 0xc0, !UPT ;  /* 0x0000000305087892 */ /* 0x000fc4000f8ec0ff */
[----:B------:R-:W-:Y:S02]  /*0190*/  ULOP3.LUT UR5, UR5, 0x7ffffff8, URZ, 0xc0, !UPT ;  /* 0x7ffffff805057892 */ /* 0x000fe4000f8ec0ff */
[----:B------:R-:W-:Y:S01]  /*01a0*/  VIADD R4, R3, -UR4 ;  /* 0x8000000403047c36 */ /* 0x000fe20008000000 */
[----:B------:R-:W-:Y:S01]  /*01b0*/  UISETP.GE.U32.AND UP1, UPT, UR7, 0x3, UPT ;  /* 0x000000030700788c */ /* 0x000fe2000bf26070 */
[----:B------:R-:W-:Y:S01]  /*01c0*/  VIADD R18, R0, -UR4 ;  /* 0x8000000400127c36 */ /* 0x000fe20008000000 */
[----:B------:R-:W-:-:S09]  /*01d0*/  UMOV UR4, URZ ;  /* 0x000000ff00047c82 */ /* 0x000fd20008000000 */
.L_x_10:
[----:B------:R-:W0:Y:S01]  /*01e0*/  LDCU UR9, c[0x0][0x3a0] ;  /* 0x00007400ff0977ac */ /* 0x000e220008000800 */
[----:B------:R-:W-:Y:S02]  /*01f0*/  VIADD R5, R18, UR4 ;  /* 0x0000000412057c36 */ /* 0x000fe40008000000 */
[----:B------:R-:W-:Y:S01]  /*0200*/  IMAD.MOV.U32 R7, RZ, RZ, RZ ;  /* 0x000000ffff077224 */ /* 0x000fe200078e00ff */
[----:B------:R-:W1:Y:S01]  /*0210*/  LDCU UR12, c[0x0][0x39c] ;  /* 0x00007380ff0c77ac */ /* 0x000e620008000800 */
[----:B0-----:R-:W-:Y:S02]  /*0220*/  UISETP.GE.U32.AND UP2, UPT, UR9, 0x8, UPT ;  /* 0x000000080900788c */ /* 0x001fe4000bf46070 */
[----:B------:R-:W-:Y:S01]  /*0230*/  UIMAD UR7, UR4, UR9, URZ ;  /* 0x00000009040772a4 */ /* 0x000fe2000f8e02ff */
[----:B-1----:R-:W-:Y:S01]  /*0240*/  ISETP.GE.AND P0, PT, R5, UR12, PT ;  /* 0x0000000c05007c0c */ /* 0x002fe2000bf06270 */
[----:B------:R-:W-:-:S03]  /*0250*/  UIADD3 UR4, UPT, UPT, UR4, 0x1, URZ ;  /* 0x0000000104047890 */ /* 0x000fc6000fffe0ff */
[----:B------:R-:W-:Y:S01]  /*0260*/  ISETP.GT.AND P0, PT, R5, -0x1, !P0 ;  /* 0xffffffff0500780c */ /* 0x000fe20004704270 */
[----:B------:R-:W-:Y:S01]  /*0270*/  UISETP.NE.AND UP0, UPT, UR4, UR9, UPT ;  /* 0x000000090400728c */ /* 0x000fe2000bf05270 */
[----:B------:R-:W-:Y:S11]  /*0280*/  BRA.U !UP2, `(.L_x_4) ;  /* 0x000000050a247547 */ /* 0x000ff6000b800000 */
[----:B------:R-:W0:Y:S01]  /*0290*/  LDC.64 R6, c[0x0][0x380] ;  /* 0x0000e000ff067b82 */ /* 0x000e220000000a00 */
[----:B------:R-:W-:Y:S01]  /*02a0*/  IMAD.MOV.U32 R15, RZ, RZ, RZ ;  /* 0x000000ffff0f7224 */ /* 0x000fe200078e00ff */
[----:B------:R-:W1:Y:S06]  /*02b0*/  LDCU UR9, c[0x0][0x398] ;  /* 0x00007300ff0977ac */ /* 0x000e6c0008000800 */
[----:B------:R-:W2:Y:S02]  /*02c0*/  LDC.64 R8, c[0x0][0x388] ;  /* 0x0000e200ff087b82 */ /* 0x000ea40000000a00 */
.L_x_5:
[----:B------:R-:W-:Y:S01]  /*02d0*/  IMAD.IADD R14, R4, 0x1, R15 ;  /* 0x00000001040e7824 */ /* 0x000fe200078e020f */
[----:B------:R-:W-:-:S03]  /*02e0*/  IADD3 R19, P2, PT, R15, UR7, RZ ;  /* 0x000000070f137c10 */ /* 0x000fc6000ff5e0ff */
[----:B-1----:R-:W-:Y:S01]  /*02f0*/  IMAD R13, R5, UR9, R14 ;  /* 0x00000009050d7c24 */ /* 0x002fe2000f8e020e */
[C---:B------:R-:W-:Y:S01]  /*0300*/  ISETP.GE.AND P3, PT, R14.reuse, UR9, PT ;  /* 0x000000090e007c0c */ /* 0x040fe2000bf66270 */
[----:B------:R-:W-:Y:S01]  /*0310*/  IMAD.X R20, RZ, RZ, RZ, P2 ;  /* 0x000000ffff147224 */ /* 0x000fe200010e06ff */
[C---:B------:R-:W-:Y:S01]  /*0320*/  IADD3 R10, PT, PT, R14.reuse, 0x1, RZ ;  /* 0x000000010e0a7810 */ /* 0x040fe20007ffe0ff */
[----:B0-----:R-:W-:Y:S01]  /*0330*/  IMAD.WIDE R12, R13, 0x4, R6 ;  /* 0x000000040d0c7825 */ /* 0x001fe200078e0206 */
[----:B------:R-:W-:Y:S02]  /*0340*/  ISETP.GT.AND P3, PT, R14, -0x1, !P3 ;  /* 0xffffffff0e00780c */ /* 0x000fe40005f64270 */
[C---:B------:R-:W-:Y:S02]  /*0350*/  ISETP.GE.AND P1, PT, R10.reuse, UR9, PT ;  /* 0x000000090a007c0c */ /* 0x040fe4000bf26270 */
[----:B------:R-:W-:Y:S02]  /*0360*/  PLOP3.LUT P3, PT, P3, P0, PT, 0x80, 0x8 ;  /* 0x000000000008781c */ /* 0x000fe40001f61070 */
[----:B------:R-:W-:-:S02]  /*0370*/  ISETP.GT.AND P1, PT, R10, -0x1, !P1 ;  /* 0xffffffff0a00780c */ /* 0x000fc40004f24270 */
[----:B--2---:R-:W-:Y:S02]  /*0380*/  LEA R10, P2, R19, R8, 0x2 ;  /* 0x00000008130a7211 */ /* 0x004fe400078410ff */
[----:B------:R-:W-:-:S07]  /*0390*/  PLOP3.LUT P1, PT, P1, P0, PT, 0x80, 0x8 ;  /* 0x000000000008781c */ /* 0x000fce0000f21070 */
[----:B------:R-:W0:Y:S01]  /*03a0*/  @P3 LDC.64 R16, c[0x0][0x388] ;  /* 0x0000e200ff103b82 */ /* 0x000e220000000a00 */
[----:B------:R-:W-:-:S05]  /*03b0*/  @P3 VIADD R11, R15, UR7 ;  /* 0x000000070f0b3c36 */ /* 0x000fca0008000000 */
[----:B------:R-:W2:Y:S01]  /*03c0*/  @P1 LDG.E R21, desc[UR10][R12.64+0x4] ;  /* 0x0000040a0c151981 */ /* 0x000ea2000c1e1900 */
[----:B0-----:R-:W-:Y:S01]  /*03d0*/  @P3 IMAD.WIDE.U32 R16, R11, 0x4, R16 ;  /* 0x000000040b103825 */ /* 0x001fe200078e0010 */
[----:B------:R-:W-:Y:S02]  /*03e0*/  LEA.HI.X R11, R19, R9, R20, 0x2, P2 ;  /* 0x00000009130b7211 */ /* 0x000fe400010f1414 */
[----:B------:R-:W3:Y:S04]  /*03f0*/  @P3 LDG.E R19, desc[UR10][R12.64] ;  /* 0x0000000a0c133981 */ /* 0x000ee8000c1e1900 */
[----:B------:R0:W3:Y:S04]  /*0400*/  @P3 LDG.E R16, desc[UR10][R16.64] ;  /* 0x0000000a10103981 */ /* 0x0000e8000c1e1900 */
[----:B------:R-:W2:Y:S01]  /*0410*/  @P1 LDG.E R20, desc[UR10][R10.64+0x4] ;  /* 0x0000040a0a141981 */ /* 0x000ea2000c1e1900 */
[----:B------:R-:W-:-:S02]  /*0420*/  VIADD R22, R14, 0x2 ;  /* 0x000000020e167836 */ /* 0x000fc40000000000 */
[----:B------:R-:W-:-:S03]  /*0430*/  VIADD R23, R14, 0x3 ;  /* 0x000000030e177836 */ /* 0x000fc60000000000 */
[----:B------:R-:W-:Y:S01]  /*0440*/  ISETP.GE.AND P2, PT, R22, UR9, PT ;  /* 0x0000000916007c0c */ /* 0x000fe2000bf46270 */
[----:B------:R-:W-:Y:S01]  /*0450*/  VIADD R24, R14, 0x4 ;  /* 0x000000040e187836 */ /* 0x000fe20000000000 */
[C---:B------:R-:W-:Y:S02]  /*0460*/  ISETP.GE.AND P6, PT, R23.reuse, UR9, PT ;  /* 0x0000000917007c0c */ /* 0x040fe4000bfc6270 */
[----:B------:R-:W-:Y:S01]  /*0470*/  ISETP.GT.AND P2, PT, R22, -0x1, !P2 ;  /* 0xffffffff1600780c */ /* 0x000fe20005744270 */
[----:B0-----:R-:W-:Y:S01]  /*0480*/  VIADD R17, R14, 0x5 ;  /* 0x000000050e117836 */ /* 0x001fe20000000000 */
[----:B------:R-:W-:Y:S02]  /*0490*/  ISETP.GE.AND P5, PT, R24, UR9, PT ;  /* 0x0000000918007c0c */ /* 0x000fe4000bfa6270 */
[----:B------:R-:W-:Y:S02]  /*04a0*/  ISETP.GT.AND P6, PT, R23, -0x1, !P6 ;  /* 0xffffffff1700780c */ /* 0x000fe400077c4270 */
[----:B------:R-:W-:-:S02]  /*04b0*/  PLOP3.LUT P2, PT, P2, P0, PT, 0x80, 0x8 ;  /* 0x000000000008781c */ /* 0x000fc40001741070 */
[----:B------:R-:W-:Y:S02]  /*04c0*/  ISETP.GT.AND P5, PT, R24, -0x1, !P5 ;  /* 0xffffffff1800780c */ /* 0x000fe40006fa4270 */
[----:B------:R-:W-:Y:S02]  /*04d0*/  IADD3 R22, PT, PT, R14, 0x6, RZ ;  /* 0x000000060e167810 */ /* 0x000fe40007ffe0ff */
[C---:B------:R-:W-:Y:S02]  /*04e0*/  ISETP.GE.AND P4, PT, R17.reuse, UR9, PT ;  /* 0x0000000911007c0c */ /* 0x040fe4000bf86270 */
[----:B------:R-:W-:Y:S02]  /*04f0*/  PLOP3.LUT P5, PT, P5, P0, PT, 0x80, 0x8 ;  /* 0x000000000008781c */ /* 0x000fe40002fa1070 */
[----:B------:R-:W-:-:S03]  /*0500*/  ISETP.GT.AND P4, PT, R17, -0x1, !P4 ;  /* 0xffffffff1100780c */ /* 0x000fc60006784270 */
[----:B------:R-:W4:Y:S01]  /*0510*/  @P2 LDG.E R17, desc[UR10][R12.64+0x8] ;  /* 0x0000080a0c112981 */ /* 0x000f22000c1e1900 */
[----:B------:R-:W-:-:S13]  /*0520*/  PLOP3.LUT P4, PT, P4, P0, PT, 0x80, 0x8 ;  /* 0x000000000008781c */ /* 0x000fda0002781070 */
[----:B------:R-:W5:Y:S01]  /*0530*/  @P4 LDG.E R23, desc[UR10][R12.64+0x14] ;  /* 0x0000140a0c174981 */ /* 0x000f62000c1e1900 */
[----:B---3--:R-:W-:Y:S01]  /*0540*/  @P3 IMAD R2, R19, R16, R2 ;  /* 0x0000001013023224 */ /* 0x008fe200078e0202 */
[----:B------:R-:W-:Y:S01]  /*0550*/  PLOP3.LUT P3, PT, P6, P0, PT, 0x80, 0x8 ;  /* 0x000000000008781c */ /* 0x000fe20003761070 */
[----:B------:R-:W-:Y:S01]  /*0560*/  VIADD R16, R14, 0x7 ;  /* 0x000000070e107836 */ /* 0x000fe20000000000 */
[C---:B------:R-:W-:Y:S01]  /*0570*/  ISETP.GE.AND P6, PT, R22.reuse, UR9, PT ;  /* 0x0000000916007c0c */ /* 0x040fe2000bfc6270 */
[----:B--2---:R-:W-:Y:S01]  /*0580*/  @P1 IMAD R2, R21, R20, R2 ;  /* 0x0000001415021224 */ /* 0x004fe200078e0202 */
[----:B------:R-:W4:Y:S02]  /*0590*/  @P2 LDG.E R14, desc[UR10][R10.64+0x8] ;  /* 0x0000080a0a0e2981 */ /* 0x000f24000c1e1900 */
[----:B------:R-:W-:Y:S02]  /*05a0*/  ISETP.GT.AND P6, PT, R22, -0x1, !P6 ;  /* 0xffffffff1600780c */ /* 0x000fe400077c4270 */
[----:B------:R-:W-:Y:S01]  /*05b0*/  ISETP.GE.AND P1, PT, R16, UR9, PT ;  /* 0x0000000910007c0c */ /* 0x000fe2000bf26270 */
[----:B------:R-:W2:Y:S01]  /*05c0*/  @P5 LDG.E R21, desc[UR10][R12.64+0x10] ;  /* 0x0000100a0c155981 */ /* 0x000ea2000c1e1900 */
[----:B------:R-:W-:-:S02]  /*05d0*/  PLOP3.LUT P6, PT, P6, P0, PT, 0x80, 0x8 ;  /* 0x000000000008781c */ /* 0x000fc400037c1070 */
[----:B------:R-:W-:Y:S01]  /*05e0*/  ISETP.GT.AND P1, PT, R16, -0x1, !P1 ;  /* 0xffffffff1000780c */ /* 0x000fe20004f24270 */
[----:B------:R-:W3:Y:S04]  /*05f0*/  @P3 LDG.E R19, desc[UR10][R12.64+0xc] ;  /* 0x00000c0a0c133981 */ /* 0x000ee8000c1e1900 */
[----:B------:R-:W3:Y:S01]  /*0600*/  @P3 LDG.E R16, desc[UR10][R10.64+0xc] ;  /* 0x00000c0a0a103981 */ /* 0x000ee2000c1e1900 */
[----:B------:R-:W-:-:S03]  /*0610*/  PLOP3.LUT P1, PT, P1, P0, PT, 0x80, 0x8 ;  /* 0x000000000008781c */ /* 0x000fc60000f21070 */
[----:B------:R-:W2:Y:S04]  /*0620*/  @P5 LDG.E R20, desc[UR10][R10.64+0x10] ;  /* 0x0000100a0a145981 */ /* 0x000ea8000c1e1900 */
[----:B------:R-:W5:Y:S04]  /*0630*/  @P4 LDG.E R22, desc[UR10][R10.64+0x14] ;  /* 0x0000140a0a164981 */ /* 0x000f68000c1e1900 */
[----:B------:R-:W5:Y:S04]  /*0640*/  @P6 LDG.E R25, desc[UR10][R12.64+0x18] ;  /* 0x0000180a0c196981 */ /* 0x000f68000c1e1900 */
[----:B------:R-:W5:Y:S04]  /*0650*/  @P6 LDG.E R24, desc[UR10][R10.64+0x18] ;  /* 0x0000180a0a186981 */ /* 0x000f68000c1e1900 */
[----:B------:R-:W5:Y:S04]  /*0660*/  @P1 LDG.E R27, desc[UR10][R12.64+0x1c] ;  /* 0x00001c0a0c1b1981 */ /* 0x000f68000c1e1900 */
[----:B------:R-:W5:Y:S01]  /*0670*/  @P1 LDG.E R26, desc[UR10][R10.64+0x1c] ;  /* 0x00001c0a0a1a1981 */ /* 0x000f62000c1e1900 */
[----:B------:R-:W-:-:S02]  /*0680*/  VIADD R15, R15, 0x8 ;  /* 0x000000080f0f7836 */ /* 0x000fc40000000000 */
[----:B----4-:R-:W-:-:S03]  /*0690*/  @P2 IMAD R2, R17, R14, R2 ;  /* 0x0000000e11022224 */ /* 0x010fc600078e0202 */
[----:B------:R-:W-:Y:S01]  /*06a0*/  ISETP.NE.AND P2, PT, R15, UR5, PT ;  /* 0x000000050f007c0c */ /* 0x000fe2000bf45270 */
[----:B---3--:R-:W-:-:S04]  /*06b0*/  @P3 IMAD R2, R19, R16, R2 ;  /* 0x0000001013023224 */ /* 0x008fc800078e0202 */
[----:B--2---:R-:W-:-:S04]  /*06c0*/  @P5 IMAD R2, R21, R20, R2 ;  /* 0x0000001415025224 */ /* 0x004fc800078e0202 */
[----:B-----5:R-:W-:-:S04]  /*06d0*/  @P4 IMAD R2, R23, R22, R2 ;  /* 0x0000001617024224 */ /* 0x020fc800078e0202 */
[----:B------:R-:W-:-:S04]  /*06e0*/  @P6 IMAD R2, R25, R24, R2 ;  /* 0x0000001819026224 */ /* 0x000fc800078e0202 */
[----:B------:R-:W-:Y:S01]  /*06f0*/  @P1 IMAD R2, R27, R26, R2 ;  /* 0x0000001a1b021224 */ /* 0x000fe200078e0202 */
[----:B------:R-:W-:Y:S06]  /*0700*/  @P2 BRA `(.L_x_5) ;  /* 0xfffffff800f02947 */ /* 0x000fec000383ffff */
[----:B------:R-:W-:-:S07]  /*0710*/  IMAD.U32 R7, RZ, RZ, UR5 ;  /* 0x00000005ff077e24 */ /* 0x000fce000f8e00ff */
.L_x_4:
[----:B------:R-:W-:-:S09]  /*0720*/  UISETP.NE.AND UP2, UPT, UR6, URZ, UPT ;  /* 0x000000ff0600728c */ /* 0x000fd2000bf45270 */
[----:B------:R-:W-:Y:S05]  /*0730*/  BRA.U !UP2, `(.L_x_6) ;  /* 0x000000050a747547 */ /* 0x000fea000b800000 */
[----:B------:R-:W-:Y:S01]  /*0740*/  UISETP.NE.AND UP2, UPT, UR8, URZ, UPT ;  /* 0x000000ff0800728c */ /* 0x000fe2000bf45270 */
[----:B------:R-:W-:Y:S10]  /*0750*/  BRA.U !UP1, `(.L_x_7) ;  /* 0x0000000109a47547 */ /* 0x000ff4000b800000 */
[----:B------:R-:W0:Y:S01]  /*0760*/  LDCU UR9, c[0x0][0x398] ;  /* 0x00007300ff0977ac */ /* 0x000e220008000800 */
[----:B------:R-:W-:Y:S01]  /*0770*/  IMAD.IADD R14, R4, 0x1, R7 ;  /* 0x00000001040e7824 */ /* 0x000fe200078e0207 */
[----:B------:R-:W1:Y:S03]  /*0780*/  LDC.64 R8, c[0x0][0x388] ;  /* 0x0000e200ff087b82 */ /* 0x000e660000000a00 */
[C---:B------:R-:W-:Y:S01]  /*0790*/  VIADD R6, R14.reuse, 0x1 ;  /* 0x000000010e067836 */ /* 0x040fe20000000000 */
[C---:B------:R-:W-:Y:S01]  /*07a0*/  IADD3 R17, PT, PT, R14.reuse, 0x3, RZ ;  /* 0x000000030e117810 */ /* 0x040fe20007ffe0ff */
[----:B------:R-:W-:-:S03]  /*07b0*/  VIADD R16, R14, 0x2 ;  /* 0x000000020e107836 */ /* 0x000fc60000000000 */
[----:B------:R-:W2:Y:S01]  /*07c0*/  LDC.64 R10, c[0x0][0x380] ;  /* 0x0000e000ff0a7b82 */ /* 0x000ea20000000a00 */
[----:B0-----:R-:W-:Y:S02]  /*07d0*/  ISETP.GE.AND P1, PT, R14, UR9, PT ;  /* 0x000000090e007c0c */ /* 0x001fe4000bf26270 */
[----:B------:R-:W-:Y:S02]  /*07e0*/  ISETP.GE.AND P4, PT, R6, UR9, PT ;  /* 0x0000000906007c0c */ /* 0x000fe4000bf86270 */
[----:B------:R-:W-:Y:S02]  /*07f0*/  ISETP.GT.AND P1, PT, R14, -0x1, !P1 ;  /* 0xffffffff0e00780c */ /* 0x000fe40004f24270 */
[----:B------:R-:W-:Y:S02]  /*0800*/  ISETP.GE.AND P2, PT, R16, UR9, PT ;  /* 0x0000000910007c0c */ /* 0x000fe4000bf46270 */
[----:B------:R-:W-:Y:S02]  /*0810*/  PLOP3.LUT P1, PT, P1, P0, PT, 0x80, 0x8 ;  /* 0x000000000008781c */ /* 0x000fe40000f21070 */
[----:B------:R-:W-:-:S02]  /*0820*/  ISETP.GT.AND P4, PT, R6, -0x1, !P4 ;  /* 0xffffffff0600780c */ /* 0x000fc40006784270 */
[----:B------:R-:W-:Y:S02]  /*0830*/  IADD3 R6, P5, PT, R7, UR7, RZ ;  /* 0x0000000707067c10 */ /* 0x000fe4000ffbe0ff */
[C---:B------:R-:W-:Y:S02]  /*0840*/  ISETP.GE.AND P3, PT, R17.reuse, UR9, PT ;  /* 0x0000000911007c0c */ /* 0x040fe4000bf66270 */
[----:B------:R-:W-:Y:S02]  /*0850*/  ISETP.GT.AND P2, PT, R16, -0x1, !P2 ;  /* 0xffffffff1000780c */ /* 0x000fe40005744270 */
[----:B------:R-:W-:Y:S02]  /*0860*/  PLOP3.LUT P4, PT, P4, P0, PT, 0x80, 0x8 ;  /* 0x000000000008781c */ /* 0x000fe40002781070 */
[----:B------:R-:W-:Y:S01]  /*0870*/  ISETP.GT.AND P3, PT, R17, -0x1, !P3 ;  /* 0xffffffff1100780c */ /* 0x000fe20005f64270 */
[----:B------:R-:W0:Y:S01]  /*0880*/  @P1 LDC.64 R12, c[0x0][0x388] ;  /* 0x0000e200ff0c1b82 */ /* 0x000e220000000a00 */
[----:B------:R-:W-:Y:S01]  /*0890*/  @P1 VIADD R15, R7, UR7 ;  /* 0x00000007070f1c36 */ /* 0x000fe20008000000 */
[----:B------:R-:W-:-:S02]  /*08a0*/  PLOP3.LUT P2, PT, P2, P0, PT, 0x80, 0x8 ;  /* 0x000000000008781c */ /* 0x000fc40001741070 */
[----:B------:R-:W-:Y:S01]  /*08b0*/  PLOP3.LUT P3, PT, P3, P0, PT, 0x80, 0x8 ;  /* 0x000000000008781c */ /* 0x000fe20001f61070 */
[----:B0-----:R-:W-:-:S04]  /*08c0*/  @P1 IMAD.WIDE.U32 R12, R15, 0x4, R12 ;  /* 0x000000040f0c1825 */ /* 0x001fc800078e000c */
[----:B------:R-:W-:Y:S02]  /*08d0*/  IMAD R15, R5, UR9, R14 ;  /* 0x00000009050f7c24 */ /* 0x000fe4000f8e020e */
[----:B------:R-:W-:Y:S01]  /*08e0*/  IMAD.X R14, RZ, RZ, RZ, P5 ;  /* 0x000000ffff0e7224 */ /* 0x000fe200028e06ff */
[C---:B-1----:R-:W-:Y:S01]  /*08f0*/  LEA R8, P5, R6.reuse, R8, 0x2 ;  /* 0x0000000806087211 */ /* 0x042fe200078a10ff */
[----:B--2---:R-:W-:Y:S01]  /*0900*/  IMAD.WIDE R10, R15, 0x4, R10 ;  /* 0x000000040f0a7825 */ /* 0x004fe200078e020a */
[----:B------:R-:W2:Y:S02]  /*0910*/  @P1 LDG.E R12, desc[UR10][R12.64] ;  /* 0x0000000a0c0c1981 */ /* 0x000ea4000c1e1900 */
[----:B------:R-:W-:Y:S02]  /*0920*/  LEA.HI.X R9, R6, R9, R14, 0x2, P5 ;  /* 0x0000000906097211 */ /* 0x000fe400028f140e */
[----:B------:R-:W2:Y:S04]  /*0930*/  @P1 LDG.E R15, desc[UR10][R10.64] ;  /* 0x0000000a0a0f1981 */ /* 0x000ea8000c1e1900 */
[----:B------:R-:W3:Y:S04]  /*0940*/  @P4 LDG.E R17, desc[UR10][R10.64+0x4] ;  /* 0x0000040a0a114981 */ /* 0x000ee8000c1e1900 */
[----:B------:R-:W3:Y:S04]  /*0950*/  @P4 LDG.E R6, desc[UR10][R8.64+0x4] ;  /* 0x0000040a08064981 */ /* 0x000ee8000c1e1900 */
[----:B------:R-:W4:Y:S04]  /*0960*/  @P2 LDG.E R19, desc[UR10][R10.64+0x8] ;  /* 0x0000080a0a132981 */ /* 0x000f28000c1e1900 */
[----:B------:R-:W4:Y:S04]  /*0970*/  @P2 LDG.E R14, desc[UR10][R8.64+0x8] ;  /* 0x0000080a080e2981 */ /* 0x000f28000c1e1900 */
[----:B------:R-:W5:Y:S04]  /*0980*/  @P3 LDG.E R21, desc[UR10][R10.64+0xc] ;  /* 0x00000c0a0a153981 */ /* 0x000f68000c1e1900 */
[----:B------:R-:W5:Y:S01]  /*0990*/  @P3 LDG.E R16, desc[UR10][R8.64+0xc] ;  /* 0x00000c0a08103981 */ /* 0x000f62000c1e1900 */
[----:B------:R-:W-:-:S02]  /*09a0*/  VIADD R7, R7, 0x4 ;  /* 0x0000000407077836 */ /* 0x000fc40000000000 */
[----:B--2---:R-:W-:-:S04]  /*09b0*/  @P1 IMAD R2, R15, R12, R2 ;  /* 0x0000000c0f021224 */ /* 0x004fc800078e0202 */
[----:B---3--:R-:W-:-:S04]  /*09c0*/  @P4 IMAD R2, R17, R6, R2 ;  /* 0x0000000611024224 */ /* 0x008fc800078e0202 */
[----:B----4-:R-:W-:-:S04]  /*09d0*/  @P2 IMAD R2, R19, R14, R2 ;  /* 0x0000000e13022224 */ /* 0x010fc800078e0202 */
[----:B-----5:R-:W-:-:S07]  /*09e0*/  @P3 IMAD R2, R21, R16, R2 ;  /* 0x0000001015023224 */ /* 0x020fce00078e0202 */
.L_x_7:
[----:B------:R-:W-:Y:S05]  /*09f0*/  BRA.U !UP2, `(.L_x_6) ;  /* 0x000000010ac47547 */ /* 0x000fea000b800000 */
[----:B------:R-:W0:Y:S01]  /*0a00*/  LDCU UR9, c[0x0][0x3a0] ;  /* 0x00007400ff0977ac */ /* 0x000e220008000800 */
[----:B------:R-:W-:Y:S02]  /*0a10*/  UISETP.NE.AND UP2, UPT, UR8, 0x1, UPT ;  /* 0x000000010800788c */ /* 0x000fe4000bf45270 */
[----:B0-----:R-:W-:-:S07]  /*0a20*/  ULOP3.LUT UP3, URZ, UR9, 0x1, URZ, 0xc0, !UPT ;  /* 0x0000000109ff7892 */ /* 0x001fce000f86c0ff */
[----:B------:R-:W-:Y:S05]  /*0a30*/  BRA.U !UP2, `(.L_x_8) ;  /* 0x000000010a6c7547 */ /* 0x000fea000b800000 */
[----:B------:R-:W0:Y:S01]  /*0a40*/  LDCU UR9, c[0x0][0x398] ;  /* 0x00007300ff0977ac */ /* 0x000e220008000800 */
[----:B------:R-:W-:Y:S01]  /*0a50*/  IMAD.IADD R6, R4, 0x1, R7 ;  /* 0x0000000104067824 */ /* 0x000fe200078e0207 */
[----:B------:R-:W1:Y:S03]  /*0a60*/  LDC.64 R12, c[0x0][0x380] ;  /* 0x0000e000ff0c7b82 */ /* 0x000e660000000a00 */
[C---:B------:R-:W-:Y:S01]  /*0a70*/  VIADD R8, R6.reuse, 0x1 ;  /* 0x0000000106087836 */ /* 0x040fe20000000000 */
[----:B0-----:R-:W-:Y:S01]  /*0a80*/  ISETP.GE.AND P1, PT, R6, UR9, PT ;  /* 0x0000000906007c0c */ /* 0x001fe2000bf26270 */
[----:B------:R-:W-:-:S03]  /*0a90*/  IMAD R15, R5, UR9, R6 ;  /* 0x00000009050f7c24 */ /* 0x000fc6000f8e0206 */
[----:B------:R-:W-:Y:S02]  /*0aa0*/  ISETP.GE.AND P2, PT, R8, UR9, PT ;  /* 0x0000000908007c0c */ /* 0x000fe4000bf46270 */
[----:B------:R-:W-:Y:S02]  /*0ab0*/  ISETP.GT.AND P1, PT, R6, -0x1, !P1 ;  /* 0xffffffff0600780c */ /* 0x000fe40004f24270 */
[----:B------:R-:W-:Y:S02]  /*0ac0*/  ISETP.GT.AND P2, PT, R8, -0x1, !P2 ;  /* 0xffffffff0800780c */ /* 0x000fe40005744270 */
[----:B------:R-:W-:Y:S01]  /*0ad0*/  PLOP3.LUT P1, PT, P1, P0, PT, 0x80, 0x8 ;  /* 0x000000000008781c */ /* 0x000fe20000f21070 */
[----:B-1----:R-:W-:Y:S01]  /*0ae0*/  IMAD.WIDE R12, R15, 0x4, R12 ;  /* 0x000000040f0c7825 */ /* 0x002fe200078e020c */
[----:B------:R-:W-:-:S11]  /*0af0*/  PLOP3.LUT P2, PT, P2, P0, PT, 0x80, 0x8 ;  /* 0x000000000008781c */ /* 0x000fd60001741070 */
[----:B------:R-:W0:Y:S01]  /*0b00*/  @P1 LDC.64 R10, c[0x0][0x388] ;  /* 0x0000e200ff0a1b82 */ /* 0x000e220000000a00 */
[C---:B------:R-:W-:Y:S01]  /*0b10*/  @P1 IADD3 R17, PT, PT, R7.reuse, UR7, RZ ;  /* 0x0000000707111c10 */ /* 0x040fe2000fffe0ff */
[----:B------:R-:W2:Y:S01]  /*0b20*/  @P1 LDG.E R15, desc[UR10][R12.64] ;  /* 0x0000000a0c0f1981 */ /* 0x000ea2000c1e1900 */
[----:B------:R-:W-:-:S05]  /*0b30*/  @P2 IADD3 R6, P3, PT, R7, UR7, RZ ;  /* 0x0000000707062c10 */ /* 0x000fca000ff7e0ff */
[----:B------:R-:W1:Y:S01]  /*0b40*/  @P2 LDC.64 R8, c[0x0][0x388] ;  /* 0x0000e200ff082b82 */ /* 0x000e620000000a00 */
[----:B------:R-:W-:Y:S02]  /*0b50*/  @P2 IMAD.X R14, RZ, RZ, RZ, P3 ;  /* 0x000000ffff0e2224 */ /* 0x000fe400018e06ff */
[----:B0-----:R-:W-:Y:S02]  /*0b60*/  @P1 IMAD.WIDE.U32 R10, R17, 0x4, R10 ;  /* 0x00000004110a1825 */ /* 0x001fe400078e000a */
[----:B------:R-:W3:Y:S04]  /*0b70*/  @P2 LDG.E R17, desc[UR10][R12.64+0x4] ;  /* 0x0000040a0c112981 */ /* 0x000ee8000c1e1900 */
[----:B------:R-:W2:Y:S01]  /*0b80*/  @P1 LDG.E R10, desc[UR10][R10.64] ;  /* 0x0000000a0a0a1981 */ /* 0x000ea2000c1e1900 */
[----:B-1----:R-:W-:-:S04]  /*0b90*/  @P2 LEA R8, P3, R6, R8, 0x2 ;  /* 0x0000000806082211 */ /* 0x002fc800078610ff */
[----:B------:R-:W-:-:S05]  /*0ba0*/  @P2 LEA.HI.X R9, R6, R9, R14, 0x2, P3 ;  /* 0x0000000906092211 */ /* 0x000fca00018f140e */
[----:B------:R-:W3:Y:S01]  /*0bb0*/  @P2 LDG.E R8, desc[UR10][R8.64+0x4] ;  /* 0x0000040a08082981 */ /* 0x000ee2000c1e1900 */
[----:B------:R-:W-:Y:S02]  /*0bc0*/  VIADD R7, R7, 0x2 ;  /* 0x0000000207077836 */ /* 0x000fe40000000000 */
[----:B--2---:R-:W-:-:S04]  /*0bd0*/  @P1 IMAD R2, R10, R15, R2 ;  /* 0x0000000f0a021224 */ /* 0x004fc800078e0202 */
[----:B---3--:R-:W-:-:S07]  /*0be0*/  @P2 IMAD R2, R17, R8, R2 ;  /* 0x0000000811022224 */ /* 0x008fce00078e0202 */
.L_x_8:
[----:B------:R-:W-:Y:S05]  /*0bf0*/  BRA.U !UP3, `(.L_x_6) ;  /* 0x000000010b447547 */ /* 0x000fea000b800000 */
[----:B------:R-:W0:Y:S01]  /*0c00*/  LDCU UR9, c[0x0][0x398] ;  /* 0x00007300ff0977ac */ /* 0x000e220008000800 */
[----:B------:R-:W-:Y:S01]  /*0c10*/  IMAD.IADD R6, R4, 0x1, R7 ;  /* 0x0000000104067824 */ /* 0x000fe200078e0207 */
[----:B------:R-:W-:Y:S04]  /*0c20*/  BSSY.RECONVERGENT B0, `(.L_x_6) ;  /* 0x000000e000007945 */ /* 0x000fe80003800200 */
[----:B0-----:R-:W-:-:S04]  /*0c30*/  ISETP.GE.AND P1, PT, R6, UR9, PT ;  /* 0x0000000906007c0c */ /* 0x001fc8000bf26270 */
[----:B------:R-:W-:-:S04]  /*0c40*/  ISETP.GT.AND P1, PT, R6, -0x1, !P1 ;  /* 0xffffffff0600780c */ /* 0x000fc80004f24270 */
[----:B------:R-:W-:-:S13]  /*0c50*/  PLOP3.LUT P1, PT, P1, P0, PT, 0x80, 0x8 ;  /* 0x000000000008781c */ /* 0x000fda0000f21070 */
[----:B------:R-:W-:Y:S05]  /*0c60*/  @!P1 BRA `(.L_x_9) ;  /* 0x0000000000249947 */ /* 0x000fea0003800000 */
[----:B------:R-:W0:Y:S01]  /*0c70*/  LDC.64 R8, c[0x0][0x380] ;  /* 0x0000e000ff087b82 */ /* 0x000e220000000a00 */
[----:B------:R-:W-:Y:S02]  /*0c80*/  IMAD R5, R5, UR9, R6 ;  /* 0x0000000905057c24 */ /* 0x000fe4000f8e0206 */
[----:B------:R-:W-:-:S05]  /*0c90*/  VIADD R13, R7, UR7 ;  /* 0x00000007070d7c36 */ /* 0x000fca0008000000 */
[----:B------:R-:W1:Y:S01]  /*0ca0*/  LDC.64 R10, c[0x0][0x388] ;  /* 0x0000e200ff0a7b82 */ /* 0x000e620000000a00 */
[----:B0-----:R-:W-:-:S06]  /*0cb0*/  IMAD.WIDE R6, R5, 0x4, R8 ;  /* 0x0000000405067825 */ /* 0x001fcc00078e0208 */
[----:B------:R-:W2:Y:S01]  /*0cc0*/  LDG.E R7, desc[UR10][R6.64] ;  /* 0x0000000a06077981 */ /* 0x000ea2000c1e1900 */
[----:B-1----:R-:W-:-:S06]  /*0cd0*/  IMAD.WIDE.U32 R8, R13, 0x4, R10 ;  /* 0x000000040d087825 */ /* 0x002fcc00078e000a */
[----:B------:R-:W2:Y:S02]  /*0ce0*/  LDG.E R8, desc[UR10][R8.64] ;  /* 0x0000000a08087981 */ /* 0x000ea4000c1e1900 */
[----:B--2---:R-:W-:-:S07]  /*0cf0*/  IMAD R2, R7, R8, R2 ;  /* 0x0000000807027224 */ /* 0x004fce00078e0202 */
.L_x_9:
[----:B------:R-:W-:Y:S05]  /*0d00*/  BSYNC.RECONVERGENT B0 ;  /* 0x0000000000007941 */ /* 0x000fea0003800200 */
.L_x_6:
[----:B------:R-:W-:Y:S05]  /*0d10*/  BRA.U UP0, `(.L_x_10) ;  /* 0xfffffff500307547 */ /* 0x000fea000b83ffff */
.L_x_3:
[----:B------:R-:W0:Y:S01]  /*0d20*/  LDC.64 R4, c[0x0][0x390] ;  /* 0x0000e400ff047b82 */ /* 0x000e220000000a00 */
[----:B------:R-:W1:Y:S02]  /*0d30*/  LDCU UR7, c[0x0][0x398] ;  /* 0x00007300ff0777ac */ /* 0x000e640008000800 */
[----:B-1----:R-:W-:-:S04]  /*0d40*/  IMAD R3, R0, UR7, R3 ;  /* 0x0000000700037c24 */ /* 0x002fc8000f8e0203 */
[----:B0-----:R-:W-:-:S05]  /*0d50*/  IMAD.WIDE R4, R3, 0x4, R4 ;  /* 0x0000000403047825 */ /* 0x001fca00078e0204 */
[----:B------:R-:W-:Y:S01]  /*0d60*/  STG.E desc[UR10][R4.64], R2 ;  /* 0x0000000204007986 */ /* 0x000fe2000c10190a */
[----:B------:R-:W-:Y:S05]  /*0d70*/  EXIT ;  /* 0x000000000000794d */ /* 0x000fea0003800000 */
.L_x_11:
        /* <DEDUP_REMOVED lines=16> */
.L_x_13:


//--------------------- .nv.global.init           --------------------------
	.section	.nv.global.init,"aw",@progbits
.nv.global.init:
	.type		$str$1,@object
	.size		$str$1,($str$2 - $str$1)
$str$1:
        /*0000*/ 	.byte	0x30, 0x00
	.type		$str$2,@object
	.size		$str$2,(__unnamed_1 - $str$2)
$str$2:
        /*0002*/ 	.byte	0x2f, 0x74, 0x6d, 0x70, 0x2f, 0x73, 0x61, 0x73, 0x73, 0x5f, 0x63, 0x75, 0x5f, 0x79, 0x39, 0x74
        /*0012*/ 	.byte	0x75, 0x71, 0x37, 0x6a, 0x76, 0x2f, 0x6b, 0x2e, 0x63, 0x75, 0x00
	.type		__unnamed_1,@object
	.size		__unnamed_1,($str - __unnamed_1)
__unnamed_1:
        /*001d*/ 	.byte	0x76, 0x6f, 0x69, 0x64, 0x20, 0x63, 0x68, 0x65, 0x63, 0x6b, 0x28, 0x69, 0x6e, 0x74, 0x20, 0x2a
        /*002d*/ 	.byte	0x2c, 0x20, 0x69, 0x6e, 0x74, 0x20, 0x2a, 0x2c, 0x20, 0x69, 0x6e, 0x74, 0x2c, 0x20, 0x69, 0x6e
        /*003d*/ 	.byte	0x74, 0x29, 0x00
	.type		$str,@object
	.size		$str,(.L_1 - $str)
$str:
        /*0040*/ 	.byte	0x4d, 0x69, 0x73, 0x6d, 0x61, 0x74, 0x63, 0x68, 0x20, 0x61, 0x74, 0x20, 0x69, 0x6e, 0x64, 0x65
        /*0050*/ 	.byte	0x78, 0x20, 0x25, 0x64, 0x3a, 0x20, 0x43, 0x50, 0x55, 0x20, 0x76, 0x61, 0x6c, 0x75, 0x65, 0x20
        /*0060*/ 	.byte	0x3d, 0x20, 0x25, 0x64, 0x2c, 0x20, 0x47, 0x50, 0x55, 0x20, 0x76, 0x61, 0x6c, 0x75, 0x65, 0x20
        /*0070*/ 	.byte	0x3d, 0x20, 0x25, 0x64, 0x0a, 0x00
.L_1:


//--------------------- .nv.shared.reserved.0     --------------------------
	.section	.nv.shared.reserved.0,"aw",@nobits
	.weak		__nv_reservedSMEM_offset_0_alias
	.size		__nv_reservedSMEM_offset_0_alias, 0, 64
	.other		__nv_reservedSMEM_offset_0_alias,@"STO_CUDA_RESERVED_SHARED STV_DEFAULT"
__nv_reservedSMEM_offset_0_alias:
	.zero		0
	.zero		64


//--------------------- .nv.constant0._Z5checkPiS_ii --------------------------
	.section	.nv.constant0._Z5checkPiS_ii,"a",@progbits
	.sectionflags	@""
	.align	4
.nv.constant0._Z5checkPiS_ii:
	.zero		920


//--------------------- .nv.constant0._Z14gpu_convultionPiS_S_iii --------------------------
	.section	.nv.constant0._Z14gpu_convultionPiS_S_iii,"a",@progbits
	.sectionflags	@""
	.align	4
.nv.constant0._Z14gpu_convultionPiS_S_iii:
	.zero		932


//--------------------- SYMBOLS --------------------------

	.type		.nv.reservedSmem.offset0,@object
	.size		.nv.reservedSmem.offset0,0x4
	.type		vprintf,@function
	.type		__assertfail,@function
